	.target	sm_100a

	.elftype	@"ET_EXEC"


//--------------------- .note.nv.tkinfo           --------------------------
	.section	.note.nv.tkinfo,"",@"SHT_NOTE"
	.sectionflags	@"SHF_NOTE_NV_TKINFO"
	.tkinfo
        /*0018*/ 	.word	0x00000002
        /*0030*/ 	.string	""
        /*0030*/ 	.string	"ptxas"
        /*0030*/ 	.string	"Cuda compilation tools, release 13.0, V13.0.88"
        /*0030*/ 	.string	"Build cuda_13.0.r13.0/compiler.36424714_0"
        /*0030*/ 	.string	"-arch sm_100a -m 64 "



//--------------------- .note.nv.cuinfo           --------------------------
	.section	.note.nv.cuinfo,"",@"SHT_NOTE"
	.sectionflags	@"SHF_NOTE_NV_CUINFO"
        /*0018*/ 	.short	0x0002
        /*001a*/ 	.short	0x0064
        /*001c*/ 	.short	0x0082
	.zero		2


//--------------------- .nv.info                  --------------------------
	.section	.nv.info,"",@"SHT_CUDA_INFO"
	.align	4


	//----- nvinfo : EIATTR_REGCOUNT
	.align		4
        /*0000*/ 	.byte	0x04, 0x2f
        /*0002*/ 	.short	(.L_45 - .L_44)
	.align		4
.L_44:
        /*0004*/ 	.word	index@(_ZN3cub18CUB_300001_SM_10006detail11EmptyKernelIvEEvv)
        /*0008*/ 	.word	0x00000004


	//----- nvinfo : EIATTR_FRAME_SIZE
	.align		4
.L_45:
        /*000c*/ 	.byte	0x04, 0x11
        /*000e*/ 	.short	(.L_47 - .L_46)
	.align		4
.L_46:
        /*0010*/ 	.word	index@(_ZN3cub18CUB_300001_SM_10006detail11EmptyKernelIvEEvv)
        /*0014*/ 	.word	0x00000000


	//----- nvinfo : EIATTR_REGCOUNT
	.align		4
.L_47:
        /*0018*/ 	.byte	0x04, 0x2f
        /*001a*/ 	.short	(.L_49 - .L_48)
	.align		4
.L_48:
        /*001c*/ 	.word	index@(_ZN49_GLOBAL__N__3c048ded_16_cublaslt_gemm_cu_6bc0044316set_float_kernelEPff)
        /*0020*/ 	.word	0x00000008


	//----- nvinfo : EIATTR_FRAME_SIZE
	.align		4
.L_49:
        /*0024*/ 	.byte	0x04, 0x11
        /*0026*/ 	.short	(.L_51 - .L_50)
	.align		4
.L_50:
        /*0028*/ 	.word	index@(_ZN49_GLOBAL__N__3c048ded_16_cublaslt_gemm_cu_6bc0044316set_float_kernelEPff)
        /*002c*/ 	.word	0x00000000


	//----- nvinfo : EIATTR_MIN_STACK_SIZE
	.align		4
.L_51:
        /*0030*/ 	.byte	0x04, 0x12
        /*0032*/ 	.short	(.L_53 - .L_52)
	.align		4
.L_52:
        /*0034*/ 	.word	index@(_ZN49_GLOBAL__N__3c048ded_16_cublaslt_gemm_cu_6bc0044316set_float_kernelEPff)
        /*0038*/ 	.word	0x00000000


	//----- nvinfo : EIATTR_MIN_STACK_SIZE
	.align		4
.L_53:
        /*003c*/ 	.byte	0x04, 0x12
        /*003e*/ 	.short	(.L_55 - .L_54)
	.align		4
.L_54:
        /*0040*/ 	.word	index@(_ZN3cub18CUB_300001_SM_10006detail11EmptyKernelIvEEvv)
        /*0044*/ 	.word	0x00000000
.L_55:


//--------------------- .nv.compat                --------------------------
	.section	.nv.compat,"",@"SHT_CUDA_COMPAT_INFO"
	.align	4
        /*0000*/ 	.byte	0x02, 0x09, 0x01, 0x00, 0x02, 0x02, 0x01, 0x00, 0x02, 0x05, 0x05, 0x00, 0x03, 0x07, 0x01, 0x01
        /*0010*/ 	.byte	0x02, 0x03, 0x00, 0x00, 0x02, 0x06, 0x01, 0x00, 0x04, 0x0b, 0x08, 0x00, 0x09, 0x00, 0x00, 0x00
        /*0020*/ 	.byte	0x00, 0x00, 0x00, 0x00


//--------------------- .nv.info._ZN49_GLOBAL__N__3c048ded_16_cublaslt_gemm_cu_6bc0044316set_float_kernelEPff --------------------------
	.section	.nv.info._ZN49_GLOBAL__N__3c048ded_16_cublaslt_gemm_cu_6bc0044316set_float_kernelEPff,"",@"SHT_CUDA_INFO"
	.sectionflags	@""
	.align	4


	//----- nvinfo : EIATTR_CUDA_API_VERSION
	.align		4
        /*0000*/ 	.byte	0x04, 0x37
        /*0002*/ 	.short	(.L_57 - .L_56)
.L_56:
        /*0004*/ 	.word	0x00000082


	//----- nvinfo : EIATTR_KPARAM_INFO
	.align		4
.L_57:
        /*0008*/ 	.byte	0x04, 0x17
        /*000a*/ 	.short	(.L_59 - .L_58)
.L_58:
        /*000c*/ 	.word	0x00000000
        /*0010*/ 	.short	0x0001
        /*0012*/ 	.short	0x0008
        /*0014*/ 	.byte	0x00, 0xf0, 0x11, 0x00


	//----- nvinfo : EIATTR_KPARAM_INFO
	.align		4
.L_59:
        /*0018*/ 	.byte	0x04, 0x17
        /*001a*/ 	.short	(.L_61 - .L_60)
.L_60:
        /*001c*/ 	.word	0x00000000
        /*0020*/ 	.short	0x0000
        /*0022*/ 	.short	0x0000
        /*0024*/ 	.byte	0x00, 0xf5, 0x21, 0x00


	//----- nvinfo : EIATTR_SPARSE_MMA_MASK
	.align		4
.L_61:
        /*0028*/ 	.byte	0x03, 0x50
        /*002a*/ 	.short	0x0000


	//----- nvinfo : EIATTR_MAXREG_COUNT
	.align		4
        /*002c*/ 	.byte	0x03, 0x1b
        /*002e*/ 	.short	0x00ff


	//----- nvinfo : EIATTR_MERCURY_ISA_VERSION
	.align		4
        /*0030*/ 	.byte	0x03, 0x5f
        /*0032*/ 	.short	0x0101


	//----- nvinfo : EIATTR_VRC_CTA_INIT_COUNT
	.align		4
        /*0034*/ 	.byte	0x02, 0x4a
	.zero		1
	.zero		1


	//----- nvinfo : EIATTR_EXIT_INSTR_OFFSETS
	.align		4
        /*0038*/ 	.byte	0x04, 0x1c
        /*003a*/ 	.short	(.L_63 - .L_62)


	//   ....[0]....
.L_62:
        /*003c*/ 	.word	0x00000050


	//----- nvinfo : EIATTR_MAX_THREADS
	.align		4
.L_63:
        /*0040*/ 	.byte	0x04, 0x05
        /*0042*/ 	.short	(.L_65 - .L_64)
.L_64:
        /*0044*/ 	.word	0x00000001
        /*0048*/ 	.word	0x00000001
        /*004c*/ 	.word	0x00000001


	//----- nvinfo : EIATTR_CBANK_PARAM_SIZE
	.align		4
.L_65:
        /*0050*/ 	.byte	0x03, 0x19
        /*0052*/ 	.short	0x000c


	//----- nvinfo : EIATTR_PARAM_CBANK
	.align		4
        /*0054*/ 	.byte	0x04, 0x0a
        /*0056*/ 	.short	(.L_67 - .L_66)
	.align		4
.L_66:
        /*0058*/ 	.word	index@(.nv.constant0._ZN49_GLOBAL__N__3c048ded_16_cublaslt_gemm_cu_6bc0044316set_float_kernelEPff)
        /*005c*/ 	.short	0x0380
        /*005e*/ 	.short	0x000c


	//----- nvinfo : EIATTR_SW_WAR
	.align		4
.L_67:
        /*0060*/ 	.byte	0x04, 0x36
        /*0062*/ 	.short	(.L_69 - .L_68)
.L_68:
        /*0064*/ 	.word	0x00000008
.L_69:


//--------------------- .nv.info._ZN3cub18CUB_300001_SM_10006detail11EmptyKernelIvEEvv --------------------------
	.section	.nv.info._ZN3cub18CUB_300001_SM_10006detail11EmptyKernelIvEEvv,"",@"SHT_CUDA_INFO"
	.sectionflags	@""
	.align	4


	//----- nvinfo : EIATTR_CUDA_API_VERSION
	.align		4
        /*0000*/ 	.byte	0x04, 0x37
        /*0002*/ 	.short	(.L_71 - .L_70)
.L_70:
        /*0004*/ 	.word	0x00000082


	//----- nvinfo : EIATTR_SPARSE_MMA_MASK
	.align		4
.L_71:
        /*0008*/ 	.byte	0x03, 0x50
        /*000a*/ 	.short	0x0000


	//----- nvinfo : EIATTR_MAXREG_COUNT
	.align		4
        /*000c*/ 	.byte	0x03, 0x1b
        /*000e*/ 	.short	0x00ff


	//----- nvinfo : EIATTR_MERCURY_ISA_VERSION
	.align		4
        /*0010*/ 	.byte	0x03, 0x5f
        /*0012*/ 	.short	0x0101


	//----- nvinfo : EIATTR_VRC_CTA_INIT_COUNT
	.align		4
        /*0014*/ 	.byte	0x02, 0x4a
	.zero		1
	.zero		1


	//----- nvinfo : EIATTR_EXIT_INSTR_OFFSETS
	.align		4
        /*0018*/ 	.byte	0x04, 0x1c
        /*001a*/ 	.short	(.L_73 - .L_72)


	//   ....[0]....
.L_72:
        /*001c*/ 	.word	0x00000010


	//----- nvinfo : EIATTR_SW_WAR
	.align		4
.L_73:
        /*0020*/ 	.byte	0x04, 0x36
        /*0022*/ 	.short	(.L_75 - .L_74)
.L_74:
        /*0024*/ 	.word	0x00000008
.L_75:


//--------------------- .nv.callgraph             --------------------------
	.section	.nv.callgraph,"",@"SHT_CUDA_CALLGRAPH"
	.align	4
	.sectionentsize	8
	.align		4
        /*0000*/ 	.word	0x00000000
	.align		4
        /*0004*/ 	.word	0xffffffff
	.align		4
        /*0008*/ 	.word	0x00000000
	.align		4
        /*000c*/ 	.word	0xfffffffe
	.align		4
        /*0010*/ 	.word	0x00000000
	.align		4
        /*0014*/ 	.word	0xfffffffd
	.align		4
        /*0018*/ 	.word	0x00000000
	.align		4
        /*001c*/ 	.word	0xfffffffc


//--------------------- .nv.constant4             --------------------------
	.section	.nv.constant4,"a",@progbits
	.align	8
	.align		8
.nv.constant4:
        /*0000*/ 	.dword	_ZN47_INTERNAL_3c048ded_16_cublaslt_gemm_cu_6bc004434cuda3std3__45__cpo5beginE
	.align		8
        /*0008*/ 	.dword	_ZN47_INTERNAL_3c048ded_16_cublaslt_gemm_cu_6bc004434cuda3std3__45__cpo3endE
	.align		8
        /*0010*/ 	.dword	_ZN47_INTERNAL_3c048ded_16_cublaslt_gemm_cu_6bc004434cuda3std3__45__cpo6cbeginE
	.align		8
        /*0018*/ 	.dword	_ZN47_INTERNAL_3c048ded_16_cublaslt_gemm_cu_6bc004434cuda3std3__45__cpo4cendE
	.align		8
        /*0020*/ 	.dword	_ZN47_INTERNAL_3c048ded_16_cublaslt_gemm_cu_6bc004434cuda3std3__45__cpo6rbeginE
	.align		8
        /*0028*/ 	.dword	_ZN47_INTERNAL_3c048ded_16_cublaslt_gemm_cu_6bc004434cuda3std3__45__cpo4rendE
	.align		8
        /*0030*/ 	.dword	_ZN47_INTERNAL_3c048ded_16_cublaslt_gemm_cu_6bc004434cuda3std3__45__cpo7crbeginE
	.align		8
        /*0038*/ 	.dword	_ZN47_INTERNAL_3c048ded_16_cublaslt_gemm_cu_6bc004434cuda3std3__45__cpo5crendE
	.align		8
        /*0040*/ 	.dword	_ZN47_INTERNAL_3c048ded_16_cublaslt_gemm_cu_6bc004434cuda3std3__449_GLOBAL__N__3c048ded_16_cublaslt_gemm_cu_6bc004436ignoreE
	.align		8
        /*0048*/ 	.dword	_ZN47_INTERNAL_3c048ded_16_cublaslt_gemm_cu_6bc004434cuda3std3__419piecewise_constructE
	.align		8
        /*0050*/ 	.dword	_ZN47_INTERNAL_3c048ded_16_cublaslt_gemm_cu_6bc004434cuda3std3__48in_placeE
	.align		8
        /*0058*/ 	.dword	_ZN47_INTERNAL_3c048ded_16_cublaslt_gemm_cu_6bc004434cuda3std3__420unreachable_sentinelE
	.align		8
        /*0060*/ 	.dword	_ZN47_INTERNAL_3c048ded_16_cublaslt_gemm_cu_6bc004434cuda3std3__47nulloptE
	.align		8
        /*0068*/ 	.dword	_ZN47_INTERNAL_3c048ded_16_cublaslt_gemm_cu_6bc004434cuda3std3__48unexpectE
	.align		8
        /*0070*/ 	.dword	_ZN47_INTERNAL_3c048ded_16_cublaslt_gemm_cu_6bc004434cuda3std6ranges3__45__cpo4swapE
	.align		8
        /*0078*/ 	.dword	_ZN47_INTERNAL_3c048ded_16_cublaslt_gemm_cu_6bc004434cuda3std6ranges3__45__cpo9iter_moveE
	.align		8
        /*0080*/ 	.dword	_ZN47_INTERNAL_3c048ded_16_cublaslt_gemm_cu_6bc004434cuda3std6ranges3__45__cpo5beginE
	.align		8
        /*0088*/ 	.dword	_ZN47_INTERNAL_3c048ded_16_cublaslt_gemm_cu_6bc004434cuda3std6ranges3__45__cpo3endE
	.align		8
        /*0090*/ 	.dword	_ZN47_INTERNAL_3c048ded_16_cublaslt_gemm_cu_6bc004434cuda3std6ranges3__45__cpo6cbeginE
	.align		8
        /*0098*/ 	.dword	_ZN47_INTERNAL_3c048ded_16_cublaslt_gemm_cu_6bc004434cuda3std6ranges3__45__cpo4cendE
	.align		8
        /*00a0*/ 	.dword	_ZN47_INTERNAL_3c048ded_16_cublaslt_gemm_cu_6bc004434cuda3std6ranges3__45__cpo7advanceE
	.align		8
        /*00a8*/ 	.dword	_ZN47_INTERNAL_3c048ded_16_cublaslt_gemm_cu_6bc004434cuda3std6ranges3__45__cpo9iter_swapE
	.align		8
        /*00b0*/ 	.dword	_ZN47_INTERNAL_3c048ded_16_cublaslt_gemm_cu_6bc004434cuda3std6ranges3__45__cpo4nextE
	.align		8
        /*00b8*/ 	.dword	_ZN47_INTERNAL_3c048ded_16_cublaslt_gemm_cu_6bc004434cuda3std6ranges3__45__cpo4prevE
	.align		8
        /*00c0*/ 	.dword	_ZN47_INTERNAL_3c048ded_16_cublaslt_gemm_cu_6bc004434cuda3std6ranges3__45__cpo4dataE
	.align		8
        /*00c8*/ 	.dword	_ZN47_INTERNAL_3c048ded_16_cublaslt_gemm_cu_6bc004434cuda3std6ranges3__45__cpo5cdataE
	.align		8
        /*00d0*/ 	.dword	_ZN47_INTERNAL_3c048ded_16_cublaslt_gemm_cu_6bc004434cuda3std6ranges3__45__cpo4sizeE
	.align		8
        /*00d8*/ 	.dword	_ZN47_INTERNAL_3c048ded_16_cublaslt_gemm_cu_6bc004434cuda3std6ranges3__45__cpo5ssizeE
	.align		8
        /*00e0*/ 	.dword	_ZN47_INTERNAL_3c048ded_16_cublaslt_gemm_cu_6bc004434cuda3std6ranges3__45__cpo8distanceE
	.align		8
        /*00e8*/ 	.dword	_ZN47_INTERNAL_3c048ded_16_cublaslt_gemm_cu_6bc004436thrust24THRUST_300001_SM_1000_NS6system6detail10sequential3seqE
	.align		8
        /*00f0*/ 	.dword	_ZN47_INTERNAL_3c048ded_16_cublaslt_gemm_cu_6bc004436thrust24THRUST_300001_SM_1000_NS12placeholders2_1E
	.align		8
        /*00f8*/ 	.dword	_ZN47_INTERNAL_3c048ded_16_cublaslt_gemm_cu_6bc004436thrust24THRUST_300001_SM_1000_NS12placeholders2_2E
	.align		8
        /*0100*/ 	.dword	_ZN47_INTERNAL_3c048ded_16_cublaslt_gemm_cu_6bc004436thrust24THRUST_300001_SM_1000_NS12placeholders2_3E
	.align		8
        /*0108*/ 	.dword	_ZN47_INTERNAL_3c048ded_16_cublaslt_gemm_cu_6bc004436thrust24THRUST_300001_SM_1000_NS12placeholders2_4E
	.align		8
        /*0110*/ 	.dword	_ZN47_INTERNAL_3c048ded_16_cublaslt_gemm_cu_6bc004436thrust24THRUST_300001_SM_1000_NS12placeholders2_5E
	.align		8
        /*0118*/ 	.dword	_ZN47_INTERNAL_3c048ded_16_cublaslt_gemm_cu_6bc004436thrust24THRUST_300001_SM_1000_NS12placeholders2_6E
	.align		8
        /*0120*/ 	.dword	_ZN47_INTERNAL_3c048ded_16_cublaslt_gemm_cu_6bc004436thrust24THRUST_300001_SM_1000_NS12placeholders2_7E
	.align		8
        /*0128*/ 	.dword	_ZN47_INTERNAL_3c048ded_16_cublaslt_gemm_cu_6bc004436thrust24THRUST_300001_SM_1000_NS12placeholders2_8E
	.align		8
        /*0130*/ 	.dword	_ZN47_INTERNAL_3c048ded_16_cublaslt_gemm_cu_6bc004436thrust24THRUST_300001_SM_1000_NS12placeholders2_9E
	.align		8
        /*0138*/ 	.dword	_ZN47_INTERNAL_3c048ded_16_cublaslt_gemm_cu_6bc004436thrust24THRUST_300001_SM_1000_NS12placeholders3_10E
	.align		8
        /*0140*/ 	.dword	_ZN47_INTERNAL_3c048ded_16_cublaslt_gemm_cu_6bc004434cute7productE
	.align		8
        /*0148*/ 	.dword	_ZN47_INTERNAL_3c048ded_16_cublaslt_gemm_cu_6bc004434cute1_E


//--------------------- .nv.constant3             --------------------------
	.section	.nv.constant3,"a",@progbits
	.align	4
.nv.constant3:
	.type		_ZN47_INTERNAL_3c048ded_16_cublaslt_gemm_cu_6bc0044349_GLOBAL__N__3c048ded_16_cublaslt_gemm_cu_6bc0044310one_deviceE,@object
	.size		_ZN47_INTERNAL_3c048ded_16_cublaslt_gemm_cu_6bc0044349_GLOBAL__N__3c048ded_16_cublaslt_gemm_cu_6bc0044310one_deviceE,(_ZN47_INTERNAL_3c048ded_16_cublaslt_gemm_cu_6bc0044349_GLOBAL__N__3c048ded_16_cublaslt_gemm_cu_6bc0044311zero_deviceE - _ZN47_INTERNAL_3c048ded_16_cublaslt_gemm_cu_6bc0044349_GLOBAL__N__3c048ded_16_cublaslt_gemm_cu_6bc0044310one_deviceE)
_ZN47_INTERNAL_3c048ded_16_cublaslt_gemm_cu_6bc0044349_GLOBAL__N__3c048ded_16_cublaslt_gemm_cu_6bc0044310one_deviceE:
	.zero		4
	.type		_ZN47_INTERNAL_3c048ded_16_cublaslt_gemm_cu_6bc0044349_GLOBAL__N__3c048ded_16_cublaslt_gemm_cu_6bc0044311zero_deviceE,@object
	.size		_ZN47_INTERNAL_3c048ded_16_cublaslt_gemm_cu_6bc0044349_GLOBAL__N__3c048ded_16_cublaslt_gemm_cu_6bc0044311zero_deviceE,(.L_43 - _ZN47_INTERNAL_3c048ded_16_cublaslt_gemm_cu_6bc0044349_GLOBAL__N__3c048ded_16_cublaslt_gemm_cu_6bc0044311zero_deviceE)
_ZN47_INTERNAL_3c048ded_16_cublaslt_gemm_cu_6bc0044349_GLOBAL__N__3c048ded_16_cublaslt_gemm_cu_6bc0044311zero_deviceE:
	.zero		4
.L_43:


//--------------------- .text._ZN49_GLOBAL__N__3c048ded_16_cublaslt_gemm_cu_6bc0044316set_float_kernelEPff --------------------------
	.section	.text._ZN49_GLOBAL__N__3c048ded_16_cublaslt_gemm_cu_6bc0044316set_float_kernelEPff,"ax",@progbits
	.align	128
.text._ZN49_GLOBAL__N__3c048ded_16_cublaslt_gemm_cu_6bc0044316set_float_kernelEPff:
        .type           _ZN49_GLOBAL__N__3c048ded_16_cublaslt_gemm_cu_6bc0044316set_float_kernelEPff,@function
        .size           _ZN49_GLOBAL__N__3c048ded_16_cublaslt_gemm_cu_6bc0044316set_float_kernelEPff,(.L_x_2 - _ZN49_GLOBAL__N__3c048ded_16_cublaslt_gemm_cu_6bc0044316set_float_kernelEPff)
        .other          _ZN49_GLOBAL__N__3c048ded_16_cublaslt_gemm_cu_6bc0044316set_float_kernelEPff,@"STO_CUDA_ENTRY STV_DEFAULT"
_ZN49_GLOBAL__N__3c048ded_16_cublaslt_gemm_cu_6bc0044316set_float_kernelEPff:
[----:B------:R-:W-:Y:S08]  /*0000*/  LDC R1, c[0x0][0x37c] ;  /* 0x0000df00ff017b82 */ /* 0x000ff00000000800 */
[----:B------:R-:W0:Y:S01]  /*0010*/  LDC R5, c[0x0][0x388] ;  /* 0x0000e200ff057b82 */ /* 0x000e220000000800 */
[----:B------:R-:W0:Y:S07]  /*0020*/  LDCU.64 UR4, c[0x0][0x358] ;  /* 0x00006b00ff0477ac */ /* 0x000e2e0008000a00 */
[----:B------:R-:W0:Y:S02]  /*0030*/  LDC.64 R2, c[0x0][0x380] ;  /* 0x0000e000ff027b82 */ /* 0x000e240000000a00 */
[----:B0-----:R-:W-:Y:S01]  /*0040*/  STG.E desc[UR4][R2.64], R5 ;  /* 0x0000000502007986 */ /* 0x001fe2000c101904 */
[----:B------:R-:W-:Y:S05]  /*0050*/  EXIT ;  /* 0x000000000000794d */ /* 0x000fea0003800000 */
.L_x_0:
[----:B------:R-:W-:-:S00]  /*0060*/  BRA `(.L_x_0) ;  /* 0xfffffffc00fc7947 */ /* 0x000fc0000383ffff */
[----:B------:R-:W-:-:S00]  /*0070*/  NOP ;  /* 0x0000000000007918 */ /* 0x000fc00000000000 */
        /* <DEDUP_REMOVED lines=8> */
.L_x_2:


//--------------------- .text._ZN3cub18CUB_300001_SM_10006detail11EmptyKernelIvEEvv --------------------------
	.section	.text._ZN3cub18CUB_300001_SM_10006detail11EmptyKernelIvEEvv,"ax",@progbits
	.align	128
        .global         _ZN3cub18CUB_300001_SM_10006detail11EmptyKernelIvEEvv
        .type           _ZN3cub18CUB_300001_SM_10006detail11EmptyKernelIvEEvv,@function
        .size           _ZN3cub18CUB_300001_SM_10006detail11EmptyKernelIvEEvv,(.L_x_3 - _ZN3cub18CUB_300001_SM_10006detail11EmptyKernelIvEEvv)
        .other          _ZN3cub18CUB_300001_SM_10006detail11EmptyKernelIvEEvv,@"STO_CUDA_ENTRY STV_DEFAULT"
_ZN3cub18CUB_300001_SM_10006detail11EmptyKernelIvEEvv:
.text._ZN3cub18CUB_300001_SM_10006detail11EmptyKernelIvEEvv:
[----:B------:R-:W-:Y:S01]  /*0000*/  LDC R1, c[0x0][0x37c] ;  /* 0x0000df00ff017b82 */ /* 0x000fe20000000800 */
[----:B------:R-:W-:Y:S05]  /*0010*/  EXIT ;  /* 0x000000000000794d */ /* 0x000fea0003800000 */
.L_x_1:
        /* <DEDUP_REMOVED lines=14> */
.L_x_3:


//--------------------- .nv.shared.reserved.0     --------------------------
	.section	.nv.shared.reserved.0,"aw",@nobits
	.weak		__nv_reservedSMEM_offset_0_alias
	.size		__nv_reservedSMEM_offset_0_alias, 0, 64
	.other		__nv_reservedSMEM_offset_0_alias,@"STO_CUDA_RESERVED_SHARED STV_DEFAULT"
__nv_reservedSMEM_offset_0_alias:
	.zero		0
	.zero		64


//--------------------- .nv.global                --------------------------
	.section	.nv.global,"aw",@nobits
.nv.global:
	.type		_ZN47_INTERNAL_3c048ded_16_cublaslt_gemm_cu_6bc004434cute7productE,@object
	.size		_ZN47_INTERNAL_3c048ded_16_cublaslt_gemm_cu_6bc004434cute7productE,(_ZN47_INTERNAL_3c048ded_16_cublaslt_gemm_cu_6bc004434cuda3std3__449_GLOBAL__N__3c048ded_16_cublaslt_gemm_cu_6bc004436ignoreE - _ZN47_INTERNAL_3c048ded_16_cublaslt_gemm_cu_6bc004434cute7productE)
_ZN47_INTERNAL_3c048ded_16_cublaslt_gemm_cu_6bc004434cute7productE:
	.zero		1
	.type		_ZN47_INTERNAL_3c048ded_16_cublaslt_gemm_cu_6bc004434cuda3std3__449_GLOBAL__N__3c048ded_16_cublaslt_gemm_cu_6bc004436ignoreE,@object
	.size		_ZN47_INTERNAL_3c048ded_16_cublaslt_gemm_cu_6bc004434cuda3std3__449_GLOBAL__N__3c048ded_16_cublaslt_gemm_cu_6bc004436ignoreE,(_ZN47_INTERNAL_3c048ded_16_cublaslt_gemm_cu_6bc004434cuda3std6ranges3__45__cpo4dataE - _ZN47_INTERNAL_3c048ded_16_cublaslt_gemm_cu_6bc004434cuda3std3__449_GLOBAL__N__3c048ded_16_cublaslt_gemm_cu_6bc004436ignoreE)
_ZN47_INTERNAL_3c048ded_16_cublaslt_gemm_cu_6bc004434cuda3std3__449_GLOBAL__N__3c048ded_16_cublaslt_gemm_cu_6bc004436ignoreE:
	.zero		1
	.type		_ZN47_INTERNAL_3c048ded_16_cublaslt_gemm_cu_6bc004434cuda3std6ranges3__45__cpo4dataE,@object
	.size		_ZN47_INTERNAL_3c048ded_16_cublaslt_gemm_cu_6bc004434cuda3std6ranges3__45__cpo4dataE,(_ZN47_INTERNAL_3c048ded_16_cublaslt_gemm_cu_6bc004436thrust24THRUST_300001_SM_1000_NS12placeholders2_3E - _ZN47_INTERNAL_3c048ded_16_cublaslt_gemm_cu_6bc004434cuda3std6ranges3__45__cpo4dataE)
_ZN47_INTERNAL_3c048ded_16_cublaslt_gemm_cu_6bc004434cuda3std6ranges3__45__cpo4dataE:
	.zero		1
	.type		_ZN47_INTERNAL_3c048ded_16_cublaslt_gemm_cu_6bc004436thrust24THRUST_300001_SM_1000_NS12placeholders2_3E,@object
	.size		_ZN47_INTERNAL_3c048ded_16_cublaslt_gemm_cu_6bc004436thrust24THRUST_300001_SM_1000_NS12placeholders2_3E,(_ZN47_INTERNAL_3c048ded_16_cublaslt_gemm_cu_6bc004434cuda3std3__45__cpo5beginE - _ZN47_INTERNAL_3c048ded_16_cublaslt_gemm_cu_6bc004436thrust24THRUST_300001_SM_1000_NS12placeholders2_3E)
_ZN47_INTERNAL_3c048ded_16_cublaslt_gemm_cu_6bc004436thrust24THRUST_300001_SM_1000_NS12placeholders2_3E:
	.zero		1
	.type		_ZN47_INTERNAL_3c048ded_16_cublaslt_gemm_cu_6bc004434cuda3std3__45__cpo5beginE,@object
	.size		_ZN47_INTERNAL_3c048ded_16_cublaslt_gemm_cu_6bc004434cuda3std3__45__cpo5beginE,(_ZN47_INTERNAL_3c048ded_16_cublaslt_gemm_cu_6bc004434cuda3std6ranges3__45__cpo5beginE - _ZN47_INTERNAL_3c048ded_16_cublaslt_gemm_cu_6bc004434cuda3std3__45__cpo5beginE)
_ZN47_INTERNAL_3c048ded_16_cublaslt_gemm_cu_6bc004434cuda3std3__45__cpo5beginE:
	.zero		1
	.type		_ZN47_INTERNAL_3c048ded_16_cublaslt_gemm_cu_6bc004434cuda3std6ranges3__45__cpo5beginE,@object
	.size		_ZN47_INTERNAL_3c048ded_16_cublaslt_gemm_cu_6bc004434cuda3std6ranges3__45__cpo5beginE,(_ZN47_INTERNAL_3c048ded_16_cublaslt_gemm_cu_6bc004436thrust24THRUST_300001_SM_1000_NS12placeholders2_7E - _ZN47_INTERNAL_3c048ded_16_cublaslt_gemm_cu_6bc004434cuda3std6ranges3__45__cpo5beginE)
_ZN47_INTERNAL_3c048ded_16_cublaslt_gemm_cu_6bc004434cuda3std6ranges3__45__cpo5beginE:
	.zero		1
	.type		_ZN47_INTERNAL_3c048ded_16_cublaslt_gemm_cu_6bc004436thrust24THRUST_300001_SM_1000_NS12placeholders2_7E,@object
	.size		_ZN47_INTERNAL_3c048ded_16_cublaslt_gemm_cu_6bc004436thrust24THRUST_300001_SM_1000_NS12placeholders2_7E,(_ZN47_INTERNAL_3c048ded_16_cublaslt_gemm_cu_6bc004434cuda3std3__45__cpo6rbeginE - _ZN47_INTERNAL_3c048ded_16_cublaslt_gemm_cu_6bc004436thrust24THRUST_300001_SM_1000_NS12placeholders2_7E)
_ZN47_INTERNAL_3c048ded_16_cublaslt_gemm_cu_6bc004436thrust24THRUST_300001_SM_1000_NS12placeholders2_7E:
	.zero		1
	.type		_ZN47_INTERNAL_3c048ded_16_cublaslt_gemm_cu_6bc004434cuda3std3__45__cpo6rbeginE,@object
	.size		_ZN47_INTERNAL_3c048ded_16_cublaslt_gemm_cu_6bc004434cuda3std3__45__cpo6rbeginE,(_ZN47_INTERNAL_3c048ded_16_cublaslt_gemm_cu_6bc004434cuda3std6ranges3__45__cpo7advanceE - _ZN47_INTERNAL_3c048ded_16_cublaslt_gemm_cu_6bc004434cuda3std3__45__cpo6rbeginE)
_ZN47_INTERNAL_3c048ded_16_cublaslt_gemm_cu_6bc004434cuda3std3__45__cpo6rbeginE:
	.zero		1
	.type		_ZN47_INTERNAL_3c048ded_16_cublaslt_gemm_cu_6bc004434cuda3std6ranges3__45__cpo7advanceE,@object
	.size		_ZN47_INTERNAL_3c048ded_16_cublaslt_gemm_cu_6bc004434cuda3std6ranges3__45__cpo7advanceE,(_ZN47_INTERNAL_3c048ded_16_cublaslt_gemm_cu_6bc004434cuda3std3__47nulloptE - _ZN47_INTERNAL_3c048ded_16_cublaslt_gemm_cu_6bc004434cuda3std6ranges3__45__cpo7advanceE)
_ZN47_INTERNAL_3c048ded_16_cublaslt_gemm_cu_6bc004434cuda3std6ranges3__45__cpo7advanceE:
	.zero		1
	.type		_ZN47_INTERNAL_3c048ded_16_cublaslt_gemm_cu_6bc004434cuda3std3__47nulloptE,@object
	.size		_ZN47_INTERNAL_3c048ded_16_cublaslt_gemm_cu_6bc004434cuda3std3__47nulloptE,(_ZN47_INTERNAL_3c048ded_16_cublaslt_gemm_cu_6bc004434cuda3std6ranges3__45__cpo8distanceE - _ZN47_INTERNAL_3c048ded_16_cublaslt_gemm_cu_6bc004434cuda3std3__47nulloptE)
_ZN47_INTERNAL_3c048ded_16_cublaslt_gemm_cu_6bc004434cuda3std3__47nulloptE:
	.zero		1
	.type		_ZN47_INTERNAL_3c048ded_16_cublaslt_gemm_cu_6bc004434cuda3std6ranges3__45__cpo8distanceE,@object
	.size		_ZN47_INTERNAL_3c048ded_16_cublaslt_gemm_cu_6bc004434cuda3std6ranges3__45__cpo8distanceE,(_ZN47_INTERNAL_3c048ded_16_cublaslt_gemm_cu_6bc004436thrust24THRUST_300001_SM_1000_NS12placeholders2_5E - _ZN47_INTERNAL_3c048ded_16_cublaslt_gemm_cu_6bc004434cuda3std6ranges3__45__cpo8distanceE)
_ZN47_INTERNAL_3c048ded_16_cublaslt_gemm_cu_6bc004434cuda3std6ranges3__45__cpo8distanceE:
	.zero		1
	.type		_ZN47_INTERNAL_3c048ded_16_cublaslt_gemm_cu_6bc004436thrust24THRUST_300001_SM_1000_NS12placeholders2_5E,@object
	.size		_ZN47_INTERNAL_3c048ded_16_cublaslt_gemm_cu_6bc004436thrust24THRUST_300001_SM_1000_NS12placeholders2_5E,(_ZN47_INTERNAL_3c048ded_16_cublaslt_gemm_cu_6bc004434cuda3std3__45__cpo6cbeginE - _ZN47_INTERNAL_3c048ded_16_cublaslt_gemm_cu_6bc004436thrust24THRUST_300001_SM_1000_NS12placeholders2_5E)
_ZN47_INTERNAL_3c048ded_16_cublaslt_gemm_cu_6bc004436thrust24THRUST_300001_SM_1000_NS12placeholders2_5E:
	.zero		1
	.type		_ZN47_INTERNAL_3c048ded_16_cublaslt_gemm_cu_6bc004434cuda3std3__45__cpo6cbeginE,@object
	.size		_ZN47_INTERNAL_3c048ded_16_cublaslt_gemm_cu_6bc004434cuda3std3__45__cpo6cbeginE,(_ZN47_INTERNAL_3c048ded_16_cublaslt_gemm_cu_6bc004434cuda3std6ranges3__45__cpo6cbeginE - _ZN47_INTERNAL_3c048ded_16_cublaslt_gemm_cu_6bc004434cuda3std3__45__cpo6cbeginE)
_ZN47_INTERNAL_3c048ded_16_cublaslt_gemm_cu_6bc004434cuda3std3__45__cpo6cbeginE:
	.zero		1
	.type		_ZN47_INTERNAL_3c048ded_16_cublaslt_gemm_cu_6bc004434cuda3std6ranges3__45__cpo6cbeginE,@object
	.size		_ZN47_INTERNAL_3c048ded_16_cublaslt_gemm_cu_6bc004434cuda3std6ranges3__45__cpo6cbeginE,(_ZN47_INTERNAL_3c048ded_16_cublaslt_gemm_cu_6bc004434cuda3std3__48in_placeE - _ZN47_INTERNAL_3c048ded_16_cublaslt_gemm_cu_6bc004434cuda3std6ranges3__45__cpo6cbeginE)
_ZN47_INTERNAL_3c048ded_16_cublaslt_gemm_cu_6bc004434cuda3std6ranges3__45__cpo6cbeginE:
	.zero		1
	.type		_ZN47_INTERNAL_3c048ded_16_cublaslt_gemm_cu_6bc004434cuda3std3__48in_placeE,@object
	.size		_ZN47_INTERNAL_3c048ded_16_cublaslt_gemm_cu_6bc004434cuda3std3__48in_placeE,(_ZN47_INTERNAL_3c048ded_16_cublaslt_gemm_cu_6bc004434cuda3std6ranges3__45__cpo4sizeE - _ZN47_INTERNAL_3c048ded_16_cublaslt_gemm_cu_6bc004434cuda3std3__48in_placeE)
_ZN47_INTERNAL_3c048ded_16_cublaslt_gemm_cu_6bc004434cuda3std3__48in_placeE:
	.zero		1
	.type		_ZN47_INTERNAL_3c048ded_16_cublaslt_gemm_cu_6bc004434cuda3std6ranges3__45__cpo4sizeE,@object
	.size		_ZN47_INTERNAL_3c048ded_16_cublaslt_gemm_cu_6bc004434cuda3std6ranges3__45__cpo4sizeE,(_ZN47_INTERNAL_3c048ded_16_cublaslt_gemm_cu_6bc004436thrust24THRUST_300001_SM_1000_NS12placeholders2_9E - _ZN47_INTERNAL_3c048ded_16_cublaslt_gemm_cu_6bc004434cuda3std6ranges3__45__cpo4sizeE)
_ZN47_INTERNAL_3c048ded_16_cublaslt_gemm_cu_6bc004434cuda3std6ranges3__45__cpo4sizeE:
	.zero		1
	.type		_ZN47_INTERNAL_3c048ded_16_cublaslt_gemm_cu_6bc004436thrust24THRUST_300001_SM_1000_NS12placeholders2_9E,@object
	.size		_ZN47_INTERNAL_3c048ded_16_cublaslt_gemm_cu_6bc004436thrust24THRUST_300001_SM_1000_NS12placeholders2_9E,(_ZN47_INTERNAL_3c048ded_16_cublaslt_gemm_cu_6bc004434cuda3std3__45__cpo7crbeginE - _ZN47_INTERNAL_3c048ded_16_cublaslt_gemm_cu_6bc004436thrust24THRUST_300001_SM_1000_NS12placeholders2_9E)
_ZN47_INTERNAL_3c048ded_16_cublaslt_gemm_cu_6bc004436thrust24THRUST_300001_SM_1000_NS12placeholders2_9E:
	.zero		1
	.type		_ZN47_INTERNAL_3c048ded_16_cublaslt_gemm_cu_6bc004434cuda3std3__45__cpo7crbeginE,@object
	.size		_ZN47_INTERNAL_3c048ded_16_cublaslt_gemm_cu_6bc004434cuda3std3__45__cpo7crbeginE,(_ZN47_INTERNAL_3c048ded_16_cublaslt_gemm_cu_6bc004434cuda3std6ranges3__45__cpo4nextE - _ZN47_INTERNAL_3c048ded_16_cublaslt_gemm_cu_6bc004434cuda3std3__45__cpo7crbeginE)
_ZN47_INTERNAL_3c048ded_16_cublaslt_gemm_cu_6bc004434cuda3std3__45__cpo7crbeginE:
	.zero		1
	.type		_ZN47_INTERNAL_3c048ded_16_cublaslt_gemm_cu_6bc004434cuda3std6ranges3__45__cpo4nextE,@object
	.size		_ZN47_INTERNAL_3c048ded_16_cublaslt_gemm_cu_6bc004434cuda3std6ranges3__45__cpo4nextE,(_ZN47_INTERNAL_3c048ded_16_cublaslt_gemm_cu_6bc004434cuda3std6ranges3__45__cpo4swapE - _ZN47_INTERNAL_3c048ded_16_cublaslt_gemm_cu_6bc004434cuda3std6ranges3__45__cpo4nextE)
_ZN47_INTERNAL_3c048ded_16_cublaslt_gemm_cu_6bc004434cuda3std6ranges3__45__cpo4nextE:
	.zero		1
	.type		_ZN47_INTERNAL_3c048ded_16_cublaslt_gemm_cu_6bc004434cuda3std6ranges3__45__cpo4swapE,@object
	.size		_ZN47_INTERNAL_3c048ded_16_cublaslt_gemm_cu_6bc004434cuda3std6ranges3__45__cpo4swapE,(_ZN47_INTERNAL_3c048ded_16_cublaslt_gemm_cu_6bc004436thrust24THRUST_300001_SM_1000_NS12placeholders2_1E - _ZN47_INTERNAL_3c048ded_16_cublaslt_gemm_cu_6bc004434cuda3std6ranges3__45__cpo4swapE)
_ZN47_INTERNAL_3c048ded_16_cublaslt_gemm_cu_6bc004434cuda3std6ranges3__45__cpo4swapE:
	.zero		1
	.type		_ZN47_INTERNAL_3c048ded_16_cublaslt_gemm_cu_6bc004436thrust24THRUST_300001_SM_1000_NS12placeholders2_1E,@object
	.size		_ZN47_INTERNAL_3c048ded_16_cublaslt_gemm_cu_6bc004436thrust24THRUST_300001_SM_1000_NS12placeholders2_1E,(_ZN47_INTERNAL_3c048ded_16_cublaslt_gemm_cu_6bc004434cute1_E - _ZN47_INTERNAL_3c048ded_16_cublaslt_gemm_cu_6bc004436thrust24THRUST_300001_SM_1000_NS12placeholders2_1E)
_ZN47_INTERNAL_3c048ded_16_cublaslt_gemm_cu_6bc004436thrust24THRUST_300001_SM_1000_NS12placeholders2_1E:
	.zero		1
	.type		_ZN47_INTERNAL_3c048ded_16_cublaslt_gemm_cu_6bc004434cute1_E,@object
	.size		_ZN47_INTERNAL_3c048ded_16_cublaslt_gemm_cu_6bc004434cute1_E,(_ZN47_INTERNAL_3c048ded_16_cublaslt_gemm_cu_6bc004434cuda3std3__419piecewise_constructE - _ZN47_INTERNAL_3c048ded_16_cublaslt_gemm_cu_6bc004434cute1_E)
_ZN47_INTERNAL_3c048ded_16_cublaslt_gemm_cu_6bc004434cute1_E:
	.zero		1
	.type		_ZN47_INTERNAL_3c048ded_16_cublaslt_gemm_cu_6bc004434cuda3std3__419piecewise_constructE,@object
	.size		_ZN47_INTERNAL_3c048ded_16_cublaslt_gemm_cu_6bc004434cuda3std3__419piecewise_constructE,(_ZN47_INTERNAL_3c048ded_16_cublaslt_gemm_cu_6bc004434cuda3std6ranges3__45__cpo5cdataE - _ZN47_INTERNAL_3c048ded_16_cublaslt_gemm_cu_6bc004434cuda3std3__419piecewise_constructE)
_ZN47_INTERNAL_3c048ded_16_cublaslt_gemm_cu_6bc004434cuda3std3__419piecewise_constructE:
	.zero		1
	.type		_ZN47_INTERNAL_3c048ded_16_cublaslt_gemm_cu_6bc004434cuda3std6ranges3__45__cpo5cdataE,@object
	.size		_ZN47_INTERNAL_3c048ded_16_cublaslt_gemm_cu_6bc004434cuda3std6ranges3__45__cpo5cdataE,(_ZN47_INTERNAL_3c048ded_16_cublaslt_gemm_cu_6bc004436thrust24THRUST_300001_SM_1000_NS12placeholders2_4E - _ZN47_INTERNAL_3c048ded_16_cublaslt_gemm_cu_6bc004434cuda3std6ranges3__45__cpo5cdataE)
_ZN47_INTERNAL_3c048ded_16_cublaslt_gemm_cu_6bc004434cuda3std6ranges3__45__cpo5cdataE:
	.zero		1
	.type		_ZN47_INTERNAL_3c048ded_16_cublaslt_gemm_cu_6bc004436thrust24THRUST_300001_SM_1000_NS12placeholders2_4E,@object
	.size		_ZN47_INTERNAL_3c048ded_16_cublaslt_gemm_cu_6bc004436thrust24THRUST_300001_SM_1000_NS12placeholders2_4E,(_ZN47_INTERNAL_3c048ded_16_cublaslt_gemm_cu_6bc004434cuda3std3__45__cpo3endE - _ZN47_INTERNAL_3c048ded_16_cublaslt_gemm_cu_6bc004436thrust24THRUST_300001_SM_1000_NS12placeholders2_4E)
_ZN47_INTERNAL_3c048ded_16_cublaslt_gemm_cu_6bc004436thrust24THRUST_300001_SM_1000_NS12placeholders2_4E:
	.zero		1
	.type		_ZN47_INTERNAL_3c048ded_16_cublaslt_gemm_cu_6bc004434cuda3std3__45__cpo3endE,@object
	.size		_ZN47_INTERNAL_3c048ded_16_cublaslt_gemm_cu_6bc004434cuda3std3__45__cpo3endE,(_ZN47_INTERNAL_3c048ded_16_cublaslt_gemm_cu_6bc004434cuda3std6ranges3__45__cpo3endE - _ZN47_INTERNAL_3c048ded_16_cublaslt_gemm_cu_6bc004434cuda3std3__45__cpo3endE)
_ZN47_INTERNAL_3c048ded_16_cublaslt_gemm_cu_6bc004434cuda3std3__45__cpo3endE:
	.zero		1
	.type		_ZN47_INTERNAL_3c048ded_16_cublaslt_gemm_cu_6bc004434cuda3std6ranges3__45__cpo3endE,@object
	.size		_ZN47_INTERNAL_3c048ded_16_cublaslt_gemm_cu_6bc004434cuda3std6ranges3__45__cpo3endE,(_ZN47_INTERNAL_3c048ded_16_cublaslt_gemm_cu_6bc004436thrust24THRUST_300001_SM_1000_NS12placeholders2_8E - _ZN47_INTERNAL_3c048ded_16_cublaslt_gemm_cu_6bc004434cuda3std6ranges3__45__cpo3endE)
_ZN47_INTERNAL_3c048ded_16_cublaslt_gemm_cu_6bc004434cuda3std6ranges3__45__cpo3endE:
	.zero		1
	.type		_ZN47_INTERNAL_3c048ded_16_cublaslt_gemm_cu_6bc004436thrust24THRUST_300001_SM_1000_NS12placeholders2_8E,@object
	.size		_ZN47_INTERNAL_3c048ded_16_cublaslt_gemm_cu_6bc004436thrust24THRUST_300001_SM_1000_NS12placeholders2_8E,(_ZN47_INTERNAL_3c048ded_16_cublaslt_gemm_cu_6bc004434cuda3std3__45__cpo4rendE - _ZN47_INTERNAL_3c048ded_16_cublaslt_gemm_cu_6bc004436thrust24THRUST_300001_SM_1000_NS12placeholders2_8E)
_ZN47_INTERNAL_3c048ded_16_cublaslt_gemm_cu_6bc004436thrust24THRUST_300001_SM_1000_NS12placeholders2_8E:
	.zero		1
	.type		_ZN47_INTERNAL_3c048ded_16_cublaslt_gemm_cu_6bc004434cuda3std3__45__cpo4rendE,@object
	.size		_ZN47_INTERNAL_3c048ded_16_cublaslt_gemm_cu_6bc004434cuda3std3__45__cpo4rendE,(_ZN47_INTERNAL_3c048ded_16_cublaslt_gemm_cu_6bc004434cuda3std6ranges3__45__cpo9iter_swapE - _ZN47_INTERNAL_3c048ded_16_cublaslt_gemm_cu_6bc004434cuda3std3__45__cpo4rendE)
_ZN47_INTERNAL_3c048ded_16_cublaslt_gemm_cu_6bc004434cuda3std3__45__cpo4rendE:
	.zero		1
	.type		_ZN47_INTERNAL_3c048ded_16_cublaslt_gemm_cu_6bc004434cuda3std6ranges3__45__cpo9iter_swapE,@object
	.size		_ZN47_INTERNAL_3c048ded_16_cublaslt_gemm_cu_6bc004434cuda3std6ranges3__45__cpo9iter_swapE,(_ZN47_INTERNAL_3c048ded_16_cublaslt_gemm_cu_6bc004434cuda3std3__48unexpectE - _ZN47_INTERNAL_3c048ded_16_cublaslt_gemm_cu_6bc004434cuda3std6ranges3__45__cpo9iter_swapE)
_ZN47_INTERNAL_3c048ded_16_cublaslt_gemm_cu_6bc004434cuda3std6ranges3__45__cpo9iter_swapE:
	.zero		1
	.type		_ZN47_INTERNAL_3c048ded_16_cublaslt_gemm_cu_6bc004434cuda3std3__48unexpectE,@object
	.size		_ZN47_INTERNAL_3c048ded_16_cublaslt_gemm_cu_6bc004434cuda3std3__48unexpectE,(_ZN47_INTERNAL_3c048ded_16_cublaslt_gemm_cu_6bc004436thrust24THRUST_300001_SM_1000_NS6system6detail10sequential3seqE - _ZN47_INTERNAL_3c048ded_16_cublaslt_gemm_cu_6bc004434cuda3std3__48unexpectE)
_ZN47_INTERNAL_3c048ded_16_cublaslt_gemm_cu_6bc004434cuda3std3__48unexpectE:
	.zero		1
	.type		_ZN47_INTERNAL_3c048ded_16_cublaslt_gemm_cu_6bc004436thrust24THRUST_300001_SM_1000_NS6system6detail10sequential3seqE,@object
	.size		_ZN47_INTERNAL_3c048ded_16_cublaslt_gemm_cu_6bc004436thrust24THRUST_300001_SM_1000_NS6system6detail10sequential3seqE,(_ZN47_INTERNAL_3c048ded_16_cublaslt_gemm_cu_6bc004436thrust24THRUST_300001_SM_1000_NS12placeholders2_6E - _ZN47_INTERNAL_3c048ded_16_cublaslt_gemm_cu_6bc004436thrust24THRUST_300001_SM_1000_NS6system6detail10sequential3seqE)
_ZN47_INTERNAL_3c048ded_16_cublaslt_gemm_cu_6bc004436thrust24THRUST_300001_SM_1000_NS6system6detail10sequential3seqE:
	.zero		1
	.type		_ZN47_INTERNAL_3c048ded_16_cublaslt_gemm_cu_6bc004436thrust24THRUST_300001_SM_1000_NS12placeholders2_6E,@object
	.size		_ZN47_INTERNAL_3c048ded_16_cublaslt_gemm_cu_6bc004436thrust24THRUST_300001_SM_1000_NS12placeholders2_6E,(_ZN47_INTERNAL_3c048ded_16_cublaslt_gemm_cu_6bc004434cuda3std3__45__cpo4cendE - _ZN47_INTERNAL_3c048ded_16_cublaslt_gemm_cu_6bc004436thrust24THRUST_300001_SM_1000_NS12placeholders2_6E)
_ZN47_INTERNAL_3c048ded_16_cublaslt_gemm_cu_6bc004436thrust24THRUST_300001_SM_1000_NS12placeholders2_6E:
	.zero		1
	.type		_ZN47_INTERNAL_3c048ded_16_cublaslt_gemm_cu_6bc004434cuda3std3__45__cpo4cendE,@object
	.size		_ZN47_INTERNAL_3c048ded_16_cublaslt_gemm_cu_6bc004434cuda3std3__45__cpo4cendE,(_ZN47_INTERNAL_3c048ded_16_cublaslt_gemm_cu_6bc004434cuda3std6ranges3__45__cpo4cendE - _ZN47_INTERNAL_3c048ded_16_cublaslt_gemm_cu_6bc004434cuda3std3__45__cpo4cendE)
_ZN47_INTERNAL_3c048ded_16_cublaslt_gemm_cu_6bc004434cuda3std3__45__cpo4cendE:
	.zero		1
	.type		_ZN47_INTERNAL_3c048ded_16_cublaslt_gemm_cu_6bc004434cuda3std6ranges3__45__cpo4cendE,@object
	.size		_ZN47_INTERNAL_3c048ded_16_cublaslt_gemm_cu_6bc004434cuda3std6ranges3__45__cpo4cendE,(_ZN47_INTERNAL_3c048ded_16_cublaslt_gemm_cu_6bc004434cuda3std3__420unreachable_sentinelE - _ZN47_INTERNAL_3c048ded_16_cublaslt_gemm_cu_6bc004434cuda3std6ranges3__45__cpo4cendE)
_ZN47_INTERNAL_3c048ded_16_cublaslt_gemm_cu_6bc004434cuda3std6ranges3__45__cpo4cendE:
	.zero		1
	.type		_ZN47_INTERNAL_3c048ded_16_cublaslt_gemm_cu_6bc004434cuda3std3__420unreachable_sentinelE,@object
	.size		_ZN47_INTERNAL_3c048ded_16_cublaslt_gemm_cu_6bc004434cuda3std3__420unreachable_sentinelE,(_ZN47_INTERNAL_3c048ded_16_cublaslt_gemm_cu_6bc004434cuda3std6ranges3__45__cpo5ssizeE - _ZN47_INTERNAL_3c048ded_16_cublaslt_gemm_cu_6bc004434cuda3std3__420unreachable_sentinelE)
_ZN47_INTERNAL_3c048ded_16_cublaslt_gemm_cu_6bc004434cuda3std3__420unreachable_sentinelE:
	.zero		1
	.type		_ZN47_INTERNAL_3c048ded_16_cublaslt_gemm_cu_6bc004434cuda3std6ranges3__45__cpo5ssizeE,@object
	.size		_ZN47_INTERNAL_3c048ded_16_cublaslt_gemm_cu_6bc004434cuda3std6ranges3__45__cpo5ssizeE,(_ZN47_INTERNAL_3c048ded_16_cublaslt_gemm_cu_6bc004436thrust24THRUST_300001_SM_1000_NS12placeholders3_10E - _ZN47_INTERNAL_3c048ded_16_cublaslt_gemm_cu_6bc004434cuda3std6ranges3__45__cpo5ssizeE)
_ZN47_INTERNAL_3c048ded_16_cublaslt_gemm_cu_6bc004434cuda3std6ranges3__45__cpo5ssizeE:
	.zero		1
	.type		_ZN47_INTERNAL_3c048ded_16_cublaslt_gemm_cu_6bc004436thrust24THRUST_300001_SM_1000_NS12placeholders3_10E,@object
	.size		_ZN47_INTERNAL_3c048ded_16_cublaslt_gemm_cu_6bc004436thrust24THRUST_300001_SM_1000_NS12placeholders3_10E,(_ZN47_INTERNAL_3c048ded_16_cublaslt_gemm_cu_6bc004434cuda3std3__45__cpo5crendE - _ZN47_INTERNAL_3c048ded_16_cublaslt_gemm_cu_6bc004436thrust24THRUST_300001_SM_1000_NS12placeholders3_10E)
_ZN47_INTERNAL_3c048ded_16_cublaslt_gemm_cu_6bc004436thrust24THRUST_300001_SM_1000_NS12placeholders3_10E:
	.zero		1
	.type		_ZN47_INTERNAL_3c048ded_16_cublaslt_gemm_cu_6bc004434cuda3std3__45__cpo5crendE,@object
	.size		_ZN47_INTERNAL_3c048ded_16_cublaslt_gemm_cu_6bc004434cuda3std3__45__cpo5crendE,(_ZN47_INTERNAL_3c048ded_16_cublaslt_gemm_cu_6bc004434cuda3std6ranges3__45__cpo4prevE - _ZN47_INTERNAL_3c048ded_16_cublaslt_gemm_cu_6bc004434cuda3std3__45__cpo5crendE)
_ZN47_INTERNAL_3c048ded_16_cublaslt_gemm_cu_6bc004434cuda3std3__45__cpo5crendE:
	.zero		1
	.type		_ZN47_INTERNAL_3c048ded_16_cublaslt_gemm_cu_6bc004434cuda3std6ranges3__45__cpo4prevE,@object
	.size		_ZN47_INTERNAL_3c048ded_16_cublaslt_gemm_cu_6bc004434cuda3std6ranges3__45__cpo4prevE,(_ZN47_INTERNAL_3c048ded_16_cublaslt_gemm_cu_6bc004434cuda3std6ranges3__45__cpo9iter_moveE - _ZN47_INTERNAL_3c048ded_16_cublaslt_gemm_cu_6bc004434cuda3std6ranges3__45__cpo4prevE)
_ZN47_INTERNAL_3c048ded_16_cublaslt_gemm_cu_6bc004434cuda3std6ranges3__45__cpo4prevE:
	.zero		1
	.type		_ZN47_INTERNAL_3c048ded_16_cublaslt_gemm_cu_6bc004434cuda3std6ranges3__45__cpo9iter_moveE,@object
	.size		_ZN47_INTERNAL_3c048ded_16_cublaslt_gemm_cu_6bc004434cuda3std6ranges3__45__cpo9iter_moveE,(_ZN47_INTERNAL_3c048ded_16_cublaslt_gemm_cu_6bc004436thrust24THRUST_300001_SM_1000_NS12placeholders2_2E - _ZN47_INTERNAL_3c048ded_16_cublaslt_gemm_cu_6bc004434cuda3std6ranges3__45__cpo9iter_moveE)
_ZN47_INTERNAL_3c048ded_16_cublaslt_gemm_cu_6bc004434cuda3std6ranges3__45__cpo9iter_moveE:
	.zero		1
	.type		_ZN47_INTERNAL_3c048ded_16_cublaslt_gemm_cu_6bc004436thrust24THRUST_300001_SM_1000_NS12placeholders2_2E,@object
	.size		_ZN47_INTERNAL_3c048ded_16_cublaslt_gemm_cu_6bc004436thrust24THRUST_300001_SM_1000_NS12placeholders2_2E,(.L_31 - _ZN47_INTERNAL_3c048ded_16_cublaslt_gemm_cu_6bc004436thrust24THRUST_300001_SM_1000_NS12placeholders2_2E)
_ZN47_INTERNAL_3c048ded_16_cublaslt_gemm_cu_6bc004436thrust24THRUST_300001_SM_1000_NS12placeholders2_2E:
	.zero		1
.L_31:


//--------------------- .nv.constant0._ZN49_GLOBAL__N__3c048ded_16_cublaslt_gemm_cu_6bc0044316set_float_kernelEPff --------------------------
	.section	.nv.constant0._ZN49_GLOBAL__N__3c048ded_16_cublaslt_gemm_cu_6bc0044316set_float_kernelEPff,"a",@progbits
	.sectionflags	@""
	.align	4
.nv.constant0._ZN49_GLOBAL__N__3c048ded_16_cublaslt_gemm_cu_6bc0044316set_float_kernelEPff:
	.zero		908


//--------------------- .nv.constant0._ZN3cub18CUB_300001_SM_10006detail11EmptyKernelIvEEvv --------------------------
	.section	.nv.constant0._ZN3cub18CUB_300001_SM_10006detail11EmptyKernelIvEEvv,"a",@progbits
	.sectionflags	@""
	.align	4
.nv.constant0._ZN3cub18CUB_300001_SM_10006detail11EmptyKernelIvEEvv:
	.zero		896


//--------------------- SYMBOLS --------------------------

	.type		.nv.reservedSmem.offset0,@object
	.size		.nv.reservedSmem.offset0,0x4
